	.headerflags	@"EF_CUDA_TEXMODE_INDEPENDENT EF_CUDA_64BIT_ADDRESS EF_CUDA_SM75 EF_CUDA_VIRTUAL_SM(EF_CUDA_SM75)"
	.elftype	@"ET_EXEC"


//--------------------- .nv.info                  --------------------------
	.section	.nv.info,"",@"SHT_CUDA_INFO"
	.align	4


	//----- nvinfo : EIATTR_REGCOUNT
	.align		4
        /*0000*/ 	.byte	0x04, 0x2f
        /*0002*/ 	.short	(.L_2 - .L_1)
	.align		4
.L_1:
        /*0004*/ 	.word	index@(matmul)
        /*0008*/ 	.word	0x00000030


	//----- nvinfo : EIATTR_MAX_STACK_SIZE
	.align		4
.L_2:
        /*000c*/ 	.byte	0x04, 0x23
        /*000e*/ 	.short	(.L_4 - .L_3)
	.align		4
.L_3:
        /*0010*/ 	.word	index@(matmul)
        /*0014*/ 	.word	0x00000000


	//----- nvinfo : EIATTR_MIN_STACK_SIZE
	.align		4
.L_4:
        /*0018*/ 	.byte	0x04, 0x12
        /*001a*/ 	.short	(.L_6 - .L_5)
	.align		4
.L_5:
        /*001c*/ 	.word	index@(matmul)
        /*0020*/ 	.word	0x00000000


	//----- nvinfo : EIATTR_FRAME_SIZE
	.align		4
.L_6:
        /*0024*/ 	.byte	0x04, 0x11
        /*0026*/ 	.short	(.L_8 - .L_7)
	.align		4
.L_7:
        /*0028*/ 	.word	index@(matmul)
        /*002c*/ 	.word	0x00000000
.L_8:


//--------------------- .nv.info.matmul           --------------------------
	.section	.nv.info.matmul,"",@"SHT_CUDA_INFO"
	.align	4


	//----- nvinfo : EIATTR_PARAM_CBANK
	.align		4
        /*0000*/ 	.byte	0x04, 0x0a
        /*0002*/ 	.short	(.L_10 - .L_9)
	.align		4
.L_9:
        /*0004*/ 	.word	index@(.nv.constant0.matmul)
        /*0008*/ 	.short	0x0160
        /*000a*/ 	.short	0x0028


	//----- nvinfo : EIATTR_CBANK_PARAM_SIZE
	.align		4
.L_10:
        /*000c*/ 	.byte	0x03, 0x19
        /*000e*/ 	.short	0x0028


	//----- nvinfo : EIATTR_KPARAM_INFO
	.align		4
        /*0010*/ 	.byte	0x04, 0x17
        /*0012*/ 	.short	(.L_12 - .L_11)
.L_11:
        /*0014*/ 	.word	0x00000000
        /*0018*/ 	.short	0x0005
        /*001a*/ 	.short	0x0020
        /*001c*/ 	.byte	0x02, 0xf4, 0x21, 0x00


	//----- nvinfo : EIATTR_KPARAM_INFO
	.align		4
.L_12:
        /*0020*/ 	.byte	0x04, 0x17
        /*0022*/ 	.short	(.L_14 - .L_13)
.L_13:
        /*0024*/ 	.word	0x00000000
        /*0028*/ 	.short	0x0004
        /*002a*/ 	.short	0x0018
        /*002c*/ 	.byte	0x02, 0xf4, 0x21, 0x00


	//----- nvinfo : EIATTR_KPARAM_INFO
	.align		4
.L_14:
        /*0030*/ 	.byte	0x04, 0x17
        /*0032*/ 	.short	(.L_16 - .L_15)
.L_15:
        /*0034*/ 	.word	0x00000000
        /*0038*/ 	.short	0x0003
        /*003a*/ 	.short	0x0010
        /*003c*/ 	.byte	0x02, 0xf4, 0x21, 0x00


	//----- nvinfo : EIATTR_KPARAM_INFO
	.align		4
.L_16:
        /*0040*/ 	.byte	0x04, 0x17
        /*0042*/ 	.short	(.L_18 - .L_17)
.L_17:
        /*0044*/ 	.word	0x00000000
        /*0048*/ 	.short	0x0002
        /*004a*/ 	.short	0x0008
        /*004c*/ 	.byte	0x00, 0xf0, 0x11, 0x00


	//----- nvinfo : EIATTR_KPARAM_INFO
	.align		4
.L_18:
        /*0050*/ 	.byte	0x04, 0x17
        /*0052*/ 	.short	(.L_20 - .L_19)
.L_19:
        /*0054*/ 	.word	0x00000000
        /*0058*/ 	.short	0x0001
        /*005a*/ 	.short	0x0004
        /*005c*/ 	.byte	0x00, 0xf0, 0x11, 0x00


	//----- nvinfo : EIATTR_KPARAM_INFO
	.align		4
.L_20:
        /*0060*/ 	.byte	0x04, 0x17
        /*0062*/ 	.short	(.L_22 - .L_21)
.L_21:
        /*0064*/ 	.word	0x00000000
        /*0068*/ 	.short	0x0000
        /*006a*/ 	.short	0x0000
        /*006c*/ 	.byte	0x00, 0xf0, 0x11, 0x00


	//----- nvinfo : EIATTR_MAXREG_COUNT
	.align		4
.L_22:
        /*0070*/ 	.byte	0x03, 0x1b
        /*0072*/ 	.short	0x00ff


	//----- nvinfo : EIATTR_EXIT_INSTR_OFFSETS
	.align		4
        /*0074*/ 	.byte	0x04, 0x1c
        /*0076*/ 	.short	(.L_24 - .L_23)


	//   ....[0]....
.L_23:
        /*0078*/ 	.word	0x00000db0
.L_24:


//--------------------- .nv.constant3             --------------------------
	.section	.nv.constant3,"a",@progbits
	.align	4
.nv.constant3:
	.type		pyopencl_defeat_cache_d4ca5019c7814da39a8fb55535ee10e6,@object
	.size		pyopencl_defeat_cache_d4ca5019c7814da39a8fb55535ee10e6,(.L_0 - pyopencl_defeat_cache_d4ca5019c7814da39a8fb55535ee10e6)
pyopencl_defeat_cache_d4ca5019c7814da39a8fb55535ee10e6:
	.zero		4
.L_0:


//--------------------- .nv.constant0.matmul      --------------------------
	.section	.nv.constant0.matmul,"a",@progbits
	.align	4
.nv.constant0.matmul:
	.zero		392


//--------------------- .text.matmul              --------------------------
	.section	.text.matmul,"ax",@progbits
	.sectioninfo	@"SHI_REGISTERS=48"
	.align	128
.text.matmul:
        .type           matmul,@function
        .size           matmul,(.L_x_7 - matmul)
        .other          matmul,@"STO_CUDA_ENTRY STV_DEFAULT"
matmul:
[----:B------:R-:W-:-:S08]  /*0000*/  IMAD.MOV.U32 R1, RZ, RZ, c[0x0][0x28] ;  /* 0x00000a00ff017624 */ /* 0x000fd000078e00ff */
[----:B------:R-:W0:Y:S01]  /*0010*/  S2UR UR4, SR_CTAID.X ;  /* 0x00000000000479c3 */ /* 0x000e220000002500 */
[----:B------:R-:W-:Y:S01]  /*0020*/  IMAD.MOV.U32 R17, RZ, RZ, c[0x0][0x168] ;  /* 0x00005a00ff117624 */ /* 0x000fe200078e00ff */
[----:B------:R-:W-:Y:S01]  /*0030*/  ULDC UR6, c[0x0][0x0] ;  /* 0x0000000000067ab9 */ /* 0x000fe20000000800 */
[----:B------:R-:W-:Y:S01]  /*0040*/  MOV R0, RZ ;  /* 0x000000ff00007202 */ /* 0x000fe20000000f00 */
[----:B------:R-:W1:Y:S01]  /*0050*/  S2UR UR5, SR_CTAID.Y ;  /* 0x00000000000579c3 */ /* 0x000e620000002600 */
[----:B------:R-:W-:Y:S01]  /*0060*/  ULDC UR8, c[0x0][0x94] ;  /* 0x0000250000087ab9 */ /* 0x000fe20000000800 */
[----:B------:R-:W-:Y:S01]  /*0070*/  ISETP.GE.AND P0, PT, R17, 0x1, PT ;  /* 0x000000011100780c */ /* 0x000fe20003f06270 */
[----:B------:R-:W-:Y:S01]  /*0080*/  ULDC UR7, c[0x0][0x4] ;  /* 0x0000010000077ab9 */ /* 0x000fe20000000800 */
[----:B------:R-:W2:Y:S01]  /*0090*/  S2R R12, SR_TID.X ;  /* 0x00000000000c7919 */ /* 0x000ea20000002100 */
[----:B------:R-:W-:-:S03]  /*00a0*/  ULDC UR9, c[0x0][0x98] ;  /* 0x0000260000097ab9 */ /* 0x000fc60000000800 */
[----:B------:R-:W3:Y:S01]  /*00b0*/  S2R R13, SR_TID.Y ;  /* 0x00000000000d7919 */ /* 0x000ee20000002200 */
[----:B0-----:R-:W-:Y:S02]  /*00c0*/  UIMAD UR4, UR4, UR6, UR8 ;  /* 0x00000006040472a4 */ /* 0x001fe4000f8e0208 */
[----:B-1----:R-:W-:-:S04]  /*00d0*/  UIMAD UR5, UR5, UR7, UR9 ;  /* 0x00000007050572a4 */ /* 0x002fc8000f8e0209 */
[----:B--2---:R-:W-:Y:S02]  /*00e0*/  IADD3 R12, R12, UR4, RZ ;  /* 0x000000040c0c7c10 */ /* 0x004fe4000fffe0ff */
[----:B---3--:R-:W-:Y:S01]  /*00f0*/  IADD3 R13, R13, UR5, RZ ;  /* 0x000000050d0d7c10 */ /* 0x008fe2000fffe0ff */
[----:B------:R-:W-:Y:S07]  /*0100*/  @!P0 BRA `(.L_x_0) ;  /* 0x00000c6000008947 */ /* 0x000fee0003800000 */
[----:B------:R-:W-:Y:S01]  /*0110*/  LOP3.LUT R2, R17, 0x3, RZ, 0xc0, !PT ;  /* 0x0000000311027812 */ /* 0x000fe200078ec0ff */
[----:B------:R-:W-:Y:S02]  /*0120*/  IMAD.MOV.U32 R0, RZ, RZ, RZ ;  /* 0x000000ffff007224 */ /* 0x000fe400078e00ff */
[----:B------:R-:W-:Y:S01]  /*0130*/  IMAD.MOV.U32 R14, RZ, RZ, RZ ;  /* 0x000000ffff0e7224 */ /* 0x000fe200078e00ff */
[----:B------:R-:W-:-:S12]  /*0140*/  ISETP.NE.AND P0, PT, R2, RZ, PT ;  /* 0x000000ff0200720c */ /* 0x000fd80003f05270 */
[----:B------:R-:W-:Y:S05]  /*0150*/  @!P0 BRA `(.L_x_1) ;  /* 0x000001f000008947 */ /* 0x000fea0003800000 */
[----:B------:R-:W-:Y:S01]  /*0160*/  ISETP.NE.AND P0, PT, R2, 0x1, PT ;  /* 0x000000010200780c */ /* 0x000fe20003f05270 */
[----:B------:R-:W-:Y:S01]  /*0170*/  IMAD R11, R12, c[0x0][0x168], RZ ;  /* 0x00005a000c0b7a24 */ /* 0x000fe200078e02ff */
[----:B------:R-:W-:-:S10]  /*0180*/  MOV R15, 0x4 ;  /* 0x00000004000f7802 */ /* 0x000fd40000000f00 */
[----:B------:R-:W-:Y:S05]  /*0190*/  @!P0 BRA `(.L_x_2) ;  /* 0x0000013000008947 */ /* 0x000fea0003800000 */
[----:B------:R-:W-:Y:S01]  /*01a0*/  ISETP.NE.AND P0, PT, R2, 0x2, PT ;  /* 0x000000020200780c */ /* 0x000fe20003f05270 */
[----:B------:R-:W-:-:S11]  /*01b0*/  IMAD.MOV.U32 R9, RZ, RZ, 0x4 ;  /* 0x00000004ff097424 */ /* 0x000fd600078e00ff */
[----:B------:R-:W-:Y:S01]  /*01c0*/  @P0 IMAD.MOV.U32 R14, RZ, RZ, 0x1 ;  /* 0x00000001ff0e0424 */ /* 0x000fe200078e00ff */
[----:B------:R-:W-:-:S03]  /*01d0*/  @P0 MOV R10, 0x4 ;  /* 0x00000004000a0802 */ /* 0x000fc60000000f00 */
[--C-:B------:R-:W-:Y:S02]  /*01e0*/  IMAD.MOV R4, RZ, RZ, -R14.reuse ;  /* 0x000000ffff047224 */ /* 0x100fe400078e0a0e */
[C---:B------:R-:W-:Y:S02]  /*01f0*/  IMAD.IADD R6, R11.reuse, 0x1, R14 ;  /* 0x000000010b067824 */ /* 0x040fe400078e020e */
[----:B------:R-:W-:Y:S01]  /*0200*/  @P0 IMAD.WIDE R2, R11, R10, c[0x0][0x170] ;  /* 0x00005c000b020625 */ /* 0x000fe200078e020a */
[----:B------:R-:W-:-:S03]  /*0210*/  LOP3.LUT R4, R4, c[0x0][0x164], RZ, 0xc0, !PT ;  /* 0x0000590004047a12 */ /* 0x000fc600078ec0ff */
[----:B------:R-:W-:Y:S01]  /*0220*/  IMAD.WIDE R6, R6, R9, c[0x0][0x170] ;  /* 0x00005c0006067625 */ /* 0x000fe200078e0209 */
[----:B------:R-:W-:-:S03]  /*0230*/  IADD3 R8, R13, R4, RZ ;  /* 0x000000040d087210 */ /* 0x000fc60007ffe0ff */
[----:B------:R-:W-:Y:S02]  /*0240*/  @P0 IMAD.WIDE R4, R13, R10, c[0x0][0x178] ;  /* 0x00005e000d040625 */ /* 0x000fe400078e020a */
[----:B------:R-:W2:Y:S02]  /*0250*/  @P0 LDG.E.SYS R3, [R2] ;  /* 0x0000000002030381 */ /* 0x000ea400001ee900 */
[----:B------:R-:W-:Y:S02]  /*0260*/  IMAD.WIDE R8, R8, R9, c[0x0][0x178] ;  /* 0x00005e0008087625 */ /* 0x000fe400078e0209 */
[----:B------:R-:W3:Y:S04]  /*0270*/  LDG.E.SYS R6, [R6] ;  /* 0x0000000006067381 */ /* 0x000ee800001ee900 */
[----:B------:R-:W2:Y:S04]  /*0280*/  @P0 LDG.E.SYS R4, [R4] ;  /* 0x0000000004040381 */ /* 0x000ea800001ee900 */
[----:B------:R-:W3:Y:S01]  /*0290*/  LDG.E.SYS R9, [R8] ;  /* 0x0000000008097381 */ /* 0x000ee200001ee900 */
[----:B------:R-:W-:Y:S01]  /*02a0*/  IADD3 R14, R14, 0x1, RZ ;  /* 0x000000010e0e7810 */ /* 0x000fe20007ffe0ff */
[----:B--2---:R-:W-:-:S04]  /*02b0*/  @P0 FFMA R0, R4, R3, RZ ;  /* 0x0000000304000223 */ /* 0x004fc800000000ff */
[----:B---3--:R-:W-:-:S08]  /*02c0*/  FFMA R0, R9, R6, R0 ;  /* 0x0000000609007223 */ /* 0x008fd00000000000 */
.L_x_2:
[----:B------:R-:W-:Y:S02]  /*02d0*/  IMAD.IADD R4, R11, 0x1, R14 ;  /* 0x000000010b047824 */ /* 0x000fe400078e020e */
[----:B------:R-:W-:Y:S02]  /*02e0*/  IMAD R2, R14, c[0x0][0x164], R13 ;  /* 0x000059000e027a24 */ /* 0x000fe400078e020d */
[----:B------:R-:W-:-:S04]  /*02f0*/  IMAD.WIDE R4, R4, R15, c[0x0][0x170] ;  /* 0x00005c0004047625 */ /* 0x000fc800078e020f */
[----:B------:R-:W-:-:S06]  /*0300*/  IMAD.WIDE R2, R2, R15, c[0x0][0x178] ;  /* 0x00005e0002027625 */ /* 0x000fcc00078e020f */
[----:B------:R-:W2:Y:S04]  /*0310*/  LDG.E.SYS R4, [R4] ;  /* 0x0000000004047381 */ /* 0x000ea800001ee900 */
[----:B------:R-:W2:Y:S01]  /*0320*/  LDG.E.SYS R3, [R2] ;  /* 0x0000000002037381 */ /* 0x000ea200001ee900 */
[----:B------:R-:W-:Y:S01]  /*0330*/  IADD3 R14, R14, 0x1, RZ ;  /* 0x000000010e0e7810 */ /* 0x000fe20007ffe0ff */
[----:B--2---:R-:W-:-:S08]  /*0340*/  FFMA R0, R4, R3, R0 ;  /* 0x0000000304007223 */ /* 0x004fd00000000000 */
.L_x_1:
[----:B------:R-:W-:-:S12]  /*0350*/  ISETP.GE.U32.AND P0, PT, R17, 0x4, PT ;  /* 0x000000041100780c */ /* 0x000fd80003f06070 */
[----:B------:R-:W-:Y:S05]  /*0360*/  @!P0 BRA `(.L_x_0) ;  /* 0x00000a0000008947 */ /* 0x000fea0003800000 */
[----:B------:R-:W-:Y:S01]  /*0370*/  IADD3 R2, -R14, c[0x0][0x168], RZ ;  /* 0x00005a000e027a10 */ /* 0x000fe20007ffe1ff */
[----:B------:R-:W-:Y:S01]  /*0380*/  IMAD.MOV.U32 R15, RZ, RZ, 0x4 ;  /* 0x00000004ff0f7424 */ /* 0x000fe200078e00ff */
[----:B------:R-:W-:Y:S01]  /*0390*/  ULDC UR4, c[0x0][0x164] ;  /* 0x0000590000047ab9 */ /* 0x000fe20000000800 */
[----:B------:R-:W-:Y:S01]  /*03a0*/  PLOP3.LUT P0, PT, PT, PT, PT, 0x80, 0x0 ;  /* 0x000000000000781c */ /* 0x000fe20003f0f070 */
[----:B------:R-:W-:Y:S01]  /*03b0*/  USHF.L.U32 UR4, UR4, 0x2, URZ ;  /* 0x0000000204047899 */ /* 0x000fe2000800063f */
[----:B------:R-:W-:Y:S01]  /*03c0*/  ISETP.GT.AND P1, PT, R2, 0xc, PT ;  /* 0x0000000c0200780c */ /* 0x000fe20003f24270 */
[----:B------:R-:W-:Y:S02]  /*03d0*/  IMAD R2, R12, c[0x0][0x168], R14 ;  /* 0x00005a000c027a24 */ /* 0x000fe400078e020e */
[----:B------:R-:W-:Y:S02]  /*03e0*/  IMAD R26, R14, c[0x0][0x164], R13 ;  /* 0x000059000e1a7a24 */ /* 0x000fe400078e020d */
[----:B------:R-:W-:-:S07]  /*03f0*/  IMAD.WIDE R2, R2, R15, c[0x0][0x170] ;  /* 0x00005c0002027625 */ /* 0x000fce00078e020f */
[----:B------:R-:W-:Y:S05]  /*0400*/  @!P1 BRA `(.L_x_3) ;  /* 0x0000054000009947 */ /* 0x000fea0003800000 */
[----:B------:R-:W-:Y:S01]  /*0410*/  PLOP3.LUT P0, PT, PT, PT, PT, 0x8, 0x0 ;  /* 0x000000000000781c */ /* 0x000fe20003f0e170 */
[----:B------:R-:W-:Y:S01]  /*0420*/  USHF.R.S32.HI UR5, URZ, 0x1f, UR4 ;  /* 0x0000001f3f057899 */ /* 0x000fe20008011404 */
[----:B------:R-:W-:-:S11]  /*0430*/  IADD3 R17, R17, -0xc, RZ ;  /* 0xfffffff411117810 */ /* 0x000fd60007ffe0ff */
.L_x_4:
[CC--:B------:R-:W-:Y:S01]  /*0440*/  IMAD.WIDE R4, R26.reuse, R15.reuse, c[0x0][0x178] ;  /* 0x00005e001a047625 */ /* 0x0c0fe200078e020f */
[----:B------:R-:W-:Y:S01]  /*0450*/  IADD3 R10, R26, UR4, RZ ;  /* 0x000000041a0a7c10 */ /* 0x000fe2000fffe0ff */
[----:B------:R0:W2:Y:S04]  /*0460*/  LDG.E.SYS R18, [R2] ;  /* 0x0000000002127381 */ /* 0x0000a800001ee900 */
[----:B------:R-:W-:Y:S01]  /*0470*/  IMAD.WIDE R6, R10, R15, c[0x0][0x178] ;  /* 0x00005e000a067625 */ /* 0x000fe200078e020f */
[----:B------:R-:W-:Y:S01]  /*0480*/  IADD3 R8, P1, R4, UR4, RZ ;  /* 0x0000000404087c10 */ /* 0x000fe2000ff3e0ff */
[----:B------:R0:W3:Y:S03]  /*0490*/  LDG.E.SYS R25, [R2+0x4] ;  /* 0x0000040002197381 */ /* 0x0000e600001ee900 */
[----:B------:R-:W-:Y:S01]  /*04a0*/  IADD3.X R9, R5, UR5, RZ, P1, !PT ;  /* 0x0000000505097c10 */ /* 0x000fe20008ffe4ff */
[----:B------:R1:W2:Y:S01]  /*04b0*/  LDG.E.SYS R19, [R4] ;  /* 0x0000000004137381 */ /* 0x0002a200001ee900 */
[----:B------:R-:W-:-:S02]  /*04c0*/  IADD3 R20, P1, R8, UR4, RZ ;  /* 0x0000000408147c10 */ /* 0x000fc4000ff3e0ff */
[----:B------:R-:W-:Y:S01]  /*04d0*/  IADD3 R36, P2, R6, UR4, RZ ;  /* 0x0000000406247c10 */ /* 0x000fe2000ff5e0ff */
[----:B------:R4:W5:Y:S01]  /*04e0*/  LDG.E.SYS R16, [R6] ;  /* 0x0000000006107381 */ /* 0x00096200001ee900 */
[----:B------:R-:W-:Y:S02]  /*04f0*/  IADD3.X R21, R9, UR5, RZ, P1, !PT ;  /* 0x0000000509157c10 */ /* 0x000fe40008ffe4ff */
[----:B------:R-:W-:Y:S01]  /*0500*/  IADD3.X R37, R7, UR5, RZ, P2, !PT ;  /* 0x0000000507257c10 */ /* 0x000fe200097fe4ff */
[----:B------:R0:W3:Y:S04]  /*0510*/  LDG.E.SYS R24, [R8] ;  /* 0x0000000008187381 */ /* 0x0000e800001ee900 */
[----:B------:R0:W5:Y:S01]  /*0520*/  LDG.E.SYS R22, [R2+0x8] ;  /* 0x0000080002167381 */ /* 0x00016200001ee900 */
[----:B----4-:R-:W-:Y:S01]  /*0530*/  MOV R6, R20 ;  /* 0x0000001400067202 */ /* 0x010fe20000000f00 */
[----:B------:R-:W-:-:S02]  /*0540*/  IMAD.MOV.U32 R7, RZ, RZ, R21 ;  /* 0x000000ffff077224 */ /* 0x000fc400078e0015 */
[----:B------:R4:W5:Y:S01]  /*0550*/  LDG.E.SYS R23, [R20] ;  /* 0x0000000014177381 */ /* 0x00096200001ee900 */
[----:B------:R-:W-:Y:S02]  /*0560*/  IADD3 R26, R10, UR4, RZ ;  /* 0x000000040a1a7c10 */ /* 0x000fe4000fffe0ff */
[----:B-1----:R-:W-:Y:S01]  /*0570*/  IADD3 R4, P1, R36, UR4, RZ ;  /* 0x0000000424047c10 */ /* 0x002fe2000ff3e0ff */
[----:B------:R1:W5:Y:S04]  /*0580*/  LDG.E.SYS R33, [R2+0xc] ;  /* 0x00000c0002217381 */ /* 0x00036800001ee900 */
[----:B------:R1:W5:Y:S01]  /*0590*/  LDG.E.SYS R30, [R6.64+UR4] ;  /* 0x00000004061e7981 */ /* 0x000362000c1ee900 */
[----:B------:R-:W-:Y:S01]  /*05a0*/  IADD3.X R5, R37, UR5, RZ, P1, !PT ;  /* 0x0000000525057c10 */ /* 0x000fe20008ffe4ff */
[----:B------:R-:W-:-:S02]  /*05b0*/  IMAD.WIDE R10, R26, R15, c[0x0][0x178] ;  /* 0x00005e001a0a7625 */ /* 0x000fc400078e020f */
[----:B------:R1:W5:Y:S01]  /*05c0*/  LDG.E.SYS R29, [R2+0x10] ;  /* 0x00001000021d7381 */ /* 0x00036200001ee900 */
[----:B0-----:R-:W-:Y:S01]  /*05d0*/  MOV R8, R4 ;  /* 0x0000000400087202 */ /* 0x001fe20000000f00 */
[----:B------:R-:W-:Y:S02]  /*05e0*/  IMAD.MOV.U32 R9, RZ, RZ, R5 ;  /* 0x000000ffff097224 */ /* 0x000fe400078e0005 */
[----:B------:R0:W5:Y:S01]  /*05f0*/  LDG.E.SYS R28, [R36] ;  /* 0x00000000241c7381 */ /* 0x00016200001ee900 */
[----:B----4-:R-:W-:-:S03]  /*0600*/  IADD3 R20, P1, R10, UR4, RZ ;  /* 0x000000040a147c10 */ /* 0x010fc6000ff3e0ff */
[----:B------:R4:W5:Y:S01]  /*0610*/  LDG.E.SYS R31, [R2+0x14] ;  /* 0x00001400021f7381 */ /* 0x00096200001ee900 */
[----:B------:R-:W-:-:S03]  /*0620*/  IADD3 R26, R26, UR4, RZ ;  /* 0x000000041a1a7c10 */ /* 0x000fc6000fffe0ff */
[----:B------:R0:W5:Y:S01]  /*0630*/  LDG.E.SYS R27, [R4] ;  /* 0x00000000041b7381 */ /* 0x00016200001ee900 */
[----:B------:R-:W-:-:S03]  /*0640*/  IADD3.X R21, R11, UR5, RZ, P1, !PT ;  /* 0x000000050b157c10 */ /* 0x000fc60008ffe4ff */
[----:B------:R4:W5:Y:S01]  /*0650*/  LDG.E.SYS R34, [R2+0x18] ;  /* 0x0000180002227381 */ /* 0x00096200001ee900 */
[----:B-1----:R-:W-:-:S03]  /*0660*/  IADD3 R6, P1, R20, UR4, RZ ;  /* 0x0000000414067c10 */ /* 0x002fc6000ff3e0ff */
[----:B------:R1:W5:Y:S04]  /*0670*/  LDG.E.SYS R32, [R8.64+UR4] ;  /* 0x0000000408207981 */ /* 0x000368000c1ee900 */
[----:B------:R4:W5:Y:S01]  /*0680*/  LDG.E.SYS R35, [R2+0x1c] ;  /* 0x00001c0002237381 */ /* 0x00096200001ee900 */
[----:B------:R-:W-:Y:S01]  /*0690*/  IADD3.X R7, R21, UR5, RZ, P1, !PT ;  /* 0x0000000515077c10 */ /* 0x000fe20008ffe4ff */
[----:B0-----:R-:W-:Y:S02]  /*06a0*/  IMAD.WIDE R4, R26, R15, c[0x0][0x178] ;  /* 0x00005e001a047625 */ /* 0x001fe400078e020f */
[----:B------:R0:W5:Y:S04]  /*06b0*/  LDG.E.SYS R38, [R10] ;  /* 0x000000000a267381 */ /* 0x00016800001ee900 */
[----:B------:R4:W5:Y:S01]  /*06c0*/  LDG.E.SYS R39, [R2+0x20] ;  /* 0x0000200002277381 */ /* 0x00096200001ee900 */
[----:B-1----:R-:W-:-:S03]  /*06d0*/  IADD3 R8, P1, R4, UR4, RZ ;  /* 0x0000000404087c10 */ /* 0x002fc6000ff3e0ff */
[----:B------:R1:W5:Y:S04]  /*06e0*/  LDG.E.SYS R20, [R20] ;  /* 0x0000000014147381 */ /* 0x00036800001ee900 */
[----:B------:R4:W5:Y:S01]  /*06f0*/  LDG.E.SYS R41, [R2+0x24] ;  /* 0x0000240002297381 */ /* 0x00096200001ee900 */
[----:B------:R-:W-:-:S03]  /*0700*/  IADD3.X R9, R5, UR5, RZ, P1, !PT ;  /* 0x0000000505097c10 */ /* 0x000fc60008ffe4ff */
[----:B------:R1:W5:Y:S04]  /*0710*/  LDG.E.SYS R36, [R6] ;  /* 0x0000000006247381 */ /* 0x00036800001ee900 */
[----:B------:R4:W5:Y:S01]  /*0720*/  LDG.E.SYS R37, [R2+0x28] ;  /* 0x0000280002257381 */ /* 0x00096200001ee900 */
[----:B0-----:R-:W-:-:S03]  /*0730*/  IADD3 R10, P1, R8, UR4, RZ ;  /* 0x00000004080a7c10 */ /* 0x001fc6000ff3e0ff */
[----:B------:R0:W5:Y:S04]  /*0740*/  LDG.E.SYS R43, [R6.64+UR4] ;  /* 0x00000004062b7981 */ /* 0x000168000c1ee900 */
[----:B------:R4:W5:Y:S01]  /*0750*/  LDG.E.SYS R40, [R2+0x2c] ;  /* 0x00002c0002287381 */ /* 0x00096200001ee900 */
[----:B------:R-:W-:-:S03]  /*0760*/  IADD3.X R11, R9, UR5, RZ, P1, !PT ;  /* 0x00000005090b7c10 */ /* 0x000fc60008ffe4ff */
[----:B------:R-:W5:Y:S04]  /*0770*/  LDG.E.SYS R5, [R4] ;  /* 0x0000000004057381 */ /* 0x000f6800001ee900 */
[----:B-1----:R4:W5:Y:S04]  /*0780*/  LDG.E.SYS R21, [R2+0x30] ;  /* 0x0000300002157381 */ /* 0x00296800001ee900 */
[----:B------:R-:W5:Y:S04]  /*0790*/  LDG.E.SYS R8, [R8] ;  /* 0x0000000008087381 */ /* 0x000f6800001ee900 */
[----:B------:R4:W5:Y:S04]  /*07a0*/  LDG.E.SYS R42, [R2+0x34] ;  /* 0x00003400022a7381 */ /* 0x00096800001ee900 */
[----:B------:R-:W5:Y:S04]  /*07b0*/  LDG.E.SYS R44, [R10] ;  /* 0x000000000a2c7381 */ /* 0x000f6800001ee900 */
[----:B------:R4:W5:Y:S04]  /*07c0*/  LDG.E.SYS R45, [R2+0x38] ;  /* 0x00003800022d7381 */ /* 0x00096800001ee900 */
[----:B0-----:R-:W5:Y:S04]  /*07d0*/  LDG.E.SYS R6, [R10.64+UR4] ;  /* 0x000000040a067981 */ /* 0x001f68000c1ee900 */
[----:B------:R4:W5:Y:S01]  /*07e0*/  LDG.E.SYS R7, [R2+0x3c] ;  /* 0x00003c0002077381 */ /* 0x00096200001ee900 */
[----:B------:R-:W-:-:S04]  /*07f0*/  IADD3 R14, R14, 0x10, RZ ;  /* 0x000000100e0e7810 */ /* 0x000fc80007ffe0ff */
[----:B------:R-:W-:Y:S02]  /*0800*/  ISETP.GE.AND P1, PT, R14, R17, PT ;  /* 0x000000110e00720c */ /* 0x000fe40003f26270 */
[----:B------:R-:W-:Y:S02]  /*0810*/  IADD3 R26, R26, UR4, RZ ;  /* 0x000000041a1a7c10 */ /* 0x000fe4000fffe0ff */
[----:B----4-:R-:W-:-:S04]  /*0820*/  IADD3 R2, P2, R2, 0x40, RZ ;  /* 0x0000004002027810 */ /* 0x010fc80007f5e0ff */
[----:B------:R-:W-:Y:S01]  /*0830*/  IADD3.X R3, RZ, R3, RZ, P2, !PT ;  /* 0x00000003ff037210 */ /* 0x000fe200017fe4ff */
[----:B--2---:R-:W-:-:S04]  /*0840*/  FFMA R18, R19, R18, R0 ;  /* 0x0000001213127223 */ /* 0x004fc80000000000 */
[----:B---3--:R-:W-:-:S04]  /*0850*/  FFMA R18, R24, R25, R18 ;  /* 0x0000001918127223 */ /* 0x008fc80000000012 */
[----:B-----5:R-:W-:-:S04]  /*0860*/  FFMA R18, R23, R22, R18 ;  /* 0x0000001617127223 */ /* 0x020fc80000000012 */
[----:B------:R-:W-:-:S04]  /*0870*/  FFMA R18, R30, R33, R18 ;  /* 0x000000211e127223 */ /* 0x000fc80000000012 */
        /* <DEDUP_REMOVED lines=11> */
[----:B------:R-:W-:Y:S01]  /*0930*/  FFMA R0, R6, R7, R5 ;  /* 0x0000000706007223 */ /* 0x000fe20000000005 */
[----:B------:R-:W-:Y:S07]  /*0940*/  @!P1 BRA `(.L_x_4) ;  /* 0xfffffaf000009947 */ /* 0x000fee000383ffff */
.L_x_3:
[----:B------:R-:W-:-:S04]  /*0950*/  IADD3 R4, -R14, c[0x0][0x168], RZ ;  /* 0x00005a000e047a10 */ /* 0x000fc80007ffe1ff */
[----:B------:R-:W-:-:S12]  /*0960*/  ISETP.GT.AND P1, PT, R4, 0x4, PT ;  /* 0x000000040400780c */ /* 0x000fd80003f24270 */
[----:B------:R-:W-:Y:S05]  /*0970*/  @!P1 BRA `(.L_x_5) ;  /* 0x000002b000009947 */ /* 0x000fea0003800000 */
[CC--:B------:R-:W-:Y:S01]  /*0980*/  IMAD.WIDE R4, R26.reuse, R15.reuse, c[0x0][0x178] ;  /* 0x00005e001a047625 */ /* 0x0c0fe200078e020f */
[----:B------:R-:W-:Y:S01]  /*0990*/  USHF.R.S32.HI UR5, URZ, 0x1f, UR4 ;  /* 0x0000001f3f057899 */ /* 0x000fe20008011404 */
[----:B------:R-:W-:Y:S01]  /*09a0*/  IADD3 R26, R26, UR4, RZ ;  /* 0x000000041a1a7c10 */ /* 0x000fe2000fffe0ff */
[----:B------:R0:W2:Y:S04]  /*09b0*/  LDG.E.SYS R18, [R2] ;  /* 0x0000000002127381 */ /* 0x0000a800001ee900 */
[----:B------:R-:W-:Y:S01]  /*09c0*/  IADD3 R8, P0, R4, UR4, RZ ;  /* 0x0000000404087c10 */ /* 0x000fe2000ff1e0ff */
[----:B------:R0:W3:Y:S03]  /*09d0*/  LDG.E.SYS R20, [R2+0x4] ;  /* 0x0000040002147381 */ /* 0x0000e600001ee900 */
[----:B------:R-:W-:Y:S01]  /*09e0*/  IADD3.X R9, R5, UR5, RZ, P0, !PT ;  /* 0x0000000505097c10 */ /* 0x000fe200087fe4ff */
[----:B------:R1:W2:Y:S01]  /*09f0*/  LDG.E.SYS R19, [R4] ;  /* 0x0000000004137381 */ /* 0x0002a200001ee900 */
[----:B------:R-:W-:Y:S01]  /*0a00*/  IADD3 R10, P0, R8, UR4, RZ ;  /* 0x00000004080a7c10 */ /* 0x000fe2000ff1e0ff */
[----:B------:R-:W-:-:S02]  /*0a10*/  IMAD.WIDE R6, R26, R15, c[0x0][0x178] ;  /* 0x00005e001a067625 */ /* 0x000fc400078e020f */
[----:B------:R0:W4:Y:S01]  /*0a20*/  LDG.E.SYS R21, [R2+0x8] ;  /* 0x0000080002157381 */ /* 0x00012200001ee900 */
[----:B------:R-:W-:-:S03]  /*0a30*/  IADD3.X R11, R9, UR5, RZ, P0, !PT ;  /* 0x00000005090b7c10 */ /* 0x000fc600087fe4ff */
[----:B------:R5:W3:Y:S01]  /*0a40*/  LDG.E.SYS R9, [R8] ;  /* 0x0000000008097381 */ /* 0x000ae200001ee900 */
[----:B------:R-:W-:-:S03]  /*0a50*/  IADD3 R16, P0, R6, UR4, RZ ;  /* 0x0000000406107c10 */ /* 0x000fc6000ff1e0ff */
[----:B------:R0:W4:Y:S01]  /*0a60*/  LDG.E.SYS R23, [R2+0xc] ;  /* 0x00000c0002177381 */ /* 0x00012200001ee900 */
[----:B------:R-:W-:-:S03]  /*0a70*/  IADD3.X R17, R7, UR5, RZ, P0, !PT ;  /* 0x0000000507117c10 */ /* 0x000fc600087fe4ff */
[----:B------:R0:W4:Y:S01]  /*0a80*/  LDG.E.SYS R22, [R10] ;  /* 0x000000000a167381 */ /* 0x00012200001ee900 */
[----:B-1----:R-:W-:-:S03]  /*0a90*/  IADD3 R4, P0, R16, UR4, RZ ;  /* 0x0000000410047c10 */ /* 0x002fc6000ff1e0ff */
[----:B------:R0:W4:Y:S01]  /*0aa0*/  LDG.E.SYS R24, [R10.64+UR4] ;  /* 0x000000040a187981 */ /* 0x000122000c1ee900 */
[----:B------:R-:W-:-:S03]  /*0ab0*/  IADD3.X R5, R17, UR5, RZ, P0, !PT ;  /* 0x0000000511057c10 */ /* 0x000fc600087fe4ff */
[----:B------:R1:W4:Y:S04]  /*0ac0*/  LDG.E.SYS R6, [R6] ;  /* 0x0000000006067381 */ /* 0x00032800001ee900 */
[----:B-----5:R5:W4:Y:S04]  /*0ad0*/  LDG.E.SYS R8, [R2+0x10] ;  /* 0x0000100002087381 */ /* 0x020b2800001ee900 */
[----:B------:R-:W4:Y:S04]  /*0ae0*/  LDG.E.SYS R17, [R16] ;  /* 0x0000000010117381 */ /* 0x000f2800001ee900 */
[----:B------:R5:W4:Y:S04]  /*0af0*/  LDG.E.SYS R25, [R2+0x14] ;  /* 0x0000140002197381 */ /* 0x000b2800001ee900 */
[----:B------:R1:W4:Y:S04]  /*0b00*/  LDG.E.SYS R27, [R4] ;  /* 0x00000000041b7381 */ /* 0x00032800001ee900 */
[----:B------:R5:W4:Y:S04]  /*0b10*/  LDG.E.SYS R28, [R2+0x18] ;  /* 0x00001800021c7381 */ /* 0x000b2800001ee900 */
[----:B0-----:R0:W4:Y:S04]  /*0b20*/  LDG.E.SYS R11, [R4.64+UR4] ;  /* 0x00000004040b7981 */ /* 0x001128000c1ee900 */
[----:B------:R5:W4:Y:S01]  /*0b30*/  LDG.E.SYS R10, [R2+0x1c] ;  /* 0x00001c00020a7381 */ /* 0x000b2200001ee900 */
[----:B-1----:R-:W-:-:S05]  /*0b40*/  IADD3 R7, P1, R2, 0x20, RZ ;  /* 0x0000002002077810 */ /* 0x002fca0007f3e0ff */
[----:B0-----:R-:W-:Y:S01]  /*0b50*/  IMAD.X R4, RZ, RZ, R3, P1 ;  /* 0x000000ffff047224 */ /* 0x001fe200008e0603 */
[----:B------:R-:W-:Y:S02]  /*0b60*/  PLOP3.LUT P0, PT, PT, PT, PT, 0x8, 0x0 ;  /* 0x000000000000781c */ /* 0x000fe40003f0e170 */
[----:B------:R-:W-:Y:S01]  /*0b70*/  IADD3 R14, R14, 0x8, RZ ;  /* 0x000000080e0e7810 */ /* 0x000fe20007ffe0ff */
[----:B-----5:R-:W-:Y:S01]  /*0b80*/  IMAD.MOV.U32 R3, RZ, RZ, R4 ;  /* 0x000000ffff037224 */ /* 0x020fe200078e0004 */
[----:B------:R-:W-:Y:S02]  /*0b90*/  IADD3 R26, R26, UR4, RZ ;  /* 0x000000041a1a7c10 */ /* 0x000fe4000fffe0ff */
[----:B------:R-:W-:Y:S01]  /*0ba0*/  MOV R2, R7 ;  /* 0x0000000700027202 */ /* 0x000fe20000000f00 */
[----:B--2---:R-:W-:-:S04]  /*0bb0*/  FFMA R18, R19, R18, R0 ;  /* 0x0000001213127223 */ /* 0x004fc80000000000 */
[----:B---3--:R-:W-:-:S04]  /*0bc0*/  FFMA R9, R9, R20, R18 ;  /* 0x0000001409097223 */ /* 0x008fc80000000012 */
[----:B----4-:R-:W-:-:S04]  /*0bd0*/  FFMA R9, R22, R21, R9 ;  /* 0x0000001516097223 */ /* 0x010fc80000000009 */
[----:B------:R-:W-:-:S04]  /*0be0*/  FFMA R9, R24, R23, R9 ;  /* 0x0000001718097223 */ /* 0x000fc80000000009 */
[----:B------:R-:W-:-:S04]  /*0bf0*/  FFMA R6, R6, R8, R9 ;  /* 0x0000000806067223 */ /* 0x000fc80000000009 */
[----:B------:R-:W-:-:S04]  /*0c00*/  FFMA R6, R17, R25, R6 ;  /* 0x0000001911067223 */ /* 0x000fc80000000006 */
[----:B------:R-:W-:-:S04]  /*0c10*/  FFMA R6, R27, R28, R6 ;  /* 0x0000001c1b067223 */ /* 0x000fc80000000006 */
[----:B------:R-:W-:-:S08]  /*0c20*/  FFMA R0, R11, R10, R6 ;  /* 0x0000000a0b007223 */ /* 0x000fd00000000006 */
.L_x_5:
[----:B------:R-:W-:-:S12]  /*0c30*/  ISETP.LT.OR P0, PT, R14, c[0x0][0x168], P0 ;  /* 0x00005a000e007a0c */ /* 0x000fd80000701670 */
[----:B------:R-:W-:Y:S05]  /*0c40*/  @!P0 BRA `(.L_x_0) ;  /* 0x0000012000008947 */ /* 0x000fea0003800000 */
[----:B------:R-:W-:Y:S01]  /*0c50*/  IMAD.WIDE R4, R26, R15, c[0x0][0x178] ;  /* 0x00005e001a047625 */ /* 0x000fe200078e020f */
[----:B------:R-:W-:Y:S01]  /*0c60*/  USHF.R.S32.HI UR5, URZ, 0x1f, UR4 ;  /* 0x0000001f3f057899 */ /* 0x000fe20008011404 */
[----:B------:R-:W2:Y:S04]  /*0c70*/  LDG.E.SYS R10, [R2] ;  /* 0x00000000020a7381 */ /* 0x000ea800001ee900 */
[----:B------:R-:W3:Y:S01]  /*0c80*/  LDG.E.SYS R11, [R2+0x4] ;  /* 0x00000400020b7381 */ /* 0x000ee200001ee900 */
[----:B------:R-:W-:-:S03]  /*0c90*/  IADD3 R6, P0, R4, UR4, RZ ;  /* 0x0000000404067c10 */ /* 0x000fc6000ff1e0ff */
[----:B------:R-:W4:Y:S01]  /*0ca0*/  LDG.E.SYS R15, [R2+0x8] ;  /* 0x00000800020f7381 */ /* 0x000f2200001ee900 */
[----:B------:R-:W-:Y:S02]  /*0cb0*/  IADD3.X R7, R5, UR5, RZ, P0, !PT ;  /* 0x0000000505077c10 */ /* 0x000fe400087fe4ff */
[----:B------:R-:W-:Y:S01]  /*0cc0*/  IADD3 R8, P0, R6, UR4, RZ ;  /* 0x0000000406087c10 */ /* 0x000fe2000ff1e0ff */
[----:B------:R-:W2:Y:S03]  /*0cd0*/  LDG.E.SYS R5, [R4] ;  /* 0x0000000004057381 */ /* 0x000ea600001ee900 */
[----:B------:R-:W-:Y:S01]  /*0ce0*/  IADD3.X R9, R7, UR5, RZ, P0, !PT ;  /* 0x0000000507097c10 */ /* 0x000fe200087fe4ff */
[----:B------:R-:W5:Y:S04]  /*0cf0*/  LDG.E.SYS R17, [R2+0xc] ;  /* 0x00000c0002117381 */ /* 0x000f6800001ee900 */
[----:B------:R-:W3:Y:S04]  /*0d00*/  LDG.E.SYS R6, [R6] ;  /* 0x0000000006067381 */ /* 0x000ee800001ee900 */
[----:B------:R-:W4:Y:S04]  /*0d10*/  LDG.E.SYS R14, [R8] ;  /* 0x00000000080e7381 */ /* 0x000f2800001ee900 */
[----:B------:R-:W5:Y:S01]  /*0d20*/  LDG.E.SYS R16, [R8.64+UR4] ;  /* 0x0000000408107981 */ /* 0x000f62000c1ee900 */
[----:B--2---:R-:W-:-:S04]  /*0d30*/  FFMA R5, R5, R10, R0 ;  /* 0x0000000a05057223 */ /* 0x004fc80000000000 */
[----:B---3--:R-:W-:-:S04]  /*0d40*/  FFMA R5, R6, R11, R5 ;  /* 0x0000000b06057223 */ /* 0x008fc80000000005 */
[----:B----4-:R-:W-:-:S04]  /*0d50*/  FFMA R5, R14, R15, R5 ;  /* 0x0000000f0e057223 */ /* 0x010fc80000000005 */
[----:B-----5:R-:W-:-:S08]  /*0d60*/  FFMA R0, R16, R17, R5 ;  /* 0x0000001110007223 */ /* 0x020fd00000000005 */
.L_x_0:
[----:B------:R-:W-:Y:S01]  /*0d70*/  MOV R3, 0x4 ;  /* 0x0000000400037802 */ /* 0x000fe20000000f00 */
[----:B------:R-:W-:-:S04]  /*0d80*/  IMAD R2, R12, c[0x0][0x164], R13 ;  /* 0x000059000c027a24 */ /* 0x000fc800078e020d */
[----:B------:R-:W-:-:S10]  /*0d90*/  IMAD.WIDE R2, R2, R3, c[0x0][0x180] ;  /* 0x0000600002027625 */ /* 0x000fd400078e0203 */
[----:B------:R-:W-:Y:S01]  /*0da0*/  STG.E.SYS [R2], R0 ;  /* 0x0000000002007386 */ /* 0x000fe2000010e900 */
[----:B------:R-:W-:Y:S05]  /*0db0*/  EXIT ;  /* 0x000000000000794d */ /* 0x000fea0003800000 */
.L_x_6:
[----:B------:R-:W-:-:S00]  /*0dc0*/  BRA `(.L_x_6) ;  /* 0xfffffff000007947 */ /* 0x000fc0000383ffff */
[----:B------:R-:W-:-:S00]  /*0dd0*/  NOP ;  /* 0x0000000000007918 */ /* 0x000fc00000000000 */
[----:B------:R-:W-:-:S00]  /*0de0*/  NOP ;  /* 0x0000000000007918 */ /* 0x000fc00000000000 */
[----:B------:R-:W-:-:S00]  /*0df0*/  NOP ;  /* 0x0000000000007918 */ /* 0x000fc00000000000 */
.L_x_7:
